//
// Generated by NVIDIA NVVM Compiler
//
// Compiler Build ID: CL-36424714
// Cuda compilation tools, release 13.0, V13.0.88
// Based on NVVM 20.0.0
//

.version 9.0
.target sm_100
.address_size 64

	// .globl	_Z9mm_kernelPfS_S_i

.visible .entry _Z9mm_kernelPfS_S_i(
	.param .u64 .ptr .align 1 _Z9mm_kernelPfS_S_i_param_0,
	.param .u64 .ptr .align 1 _Z9mm_kernelPfS_S_i_param_1,
	.param .u64 .ptr .align 1 _Z9mm_kernelPfS_S_i_param_2,
	.param .u32 _Z9mm_kernelPfS_S_i_param_3
)
{
	.reg .pred 	%p<10>;
	.reg .b32 	%r<64>;
	.reg .b32 	%f<68>;
	.reg .b64 	%rd<65>;

	ld.param.u64 	%rd10, [_Z9mm_kernelPfS_S_i_param_0];
	ld.param.u64 	%rd11, [_Z9mm_kernelPfS_S_i_param_1];
	ld.param.u64 	%rd9, [_Z9mm_kernelPfS_S_i_param_2];
	ld.param.u32 	%r37, [_Z9mm_kernelPfS_S_i_param_3];
	cvta.to.global.u64 	%rd1, %rd11;
	cvta.to.global.u64 	%rd2, %rd10;
	mov.u32 	%r1, %tid.y;
	mov.u32 	%r2, %tid.x;
	setp.lt.s32 	%p1, %r37, 1;
	mov.f32 	%f67, 0f00000000;
	@%p1 bra 	$L__BB0_12;
	mul.lo.s32 	%r3, %r37, %r1;
	and.b32  	%r4, %r37, 7;
	setp.lt.u32 	%p2, %r37, 8;
	mov.f32 	%f67, 0f00000000;
	mov.b32 	%r62, 0;
	@%p2 bra 	$L__BB0_4;
	and.b32  	%r62, %r37, 2147483640;
	neg.s32 	%r60, %r62;
	add.s32 	%r59, %r2, %r37;
	shl.b32 	%r8, %r37, 3;
	shl.b32 	%r39, %r37, 1;
	add.s32 	%r58, %r2, %r39;
	mad.lo.s32 	%r57, %r37, 3, %r2;
	shl.b32 	%r40, %r37, 2;
	add.s32 	%r56, %r2, %r40;
	mad.lo.s32 	%r55, %r37, 5, %r2;
	mad.lo.s32 	%r54, %r37, 6, %r2;
	mad.lo.s32 	%r53, %r37, 7, %r2;
	mul.wide.u32 	%rd12, %r2, 4;
	add.s64 	%rd64, %rd1, %rd12;
	mul.wide.u32 	%rd13, %r3, 4;
	add.s64 	%rd14, %rd13, %rd2;
	add.s64 	%rd63, %rd14, 16;
	mov.f32 	%f67, 0f00000000;
	mul.wide.u32 	%rd29, %r8, 4;
$L__BB0_3:
	.pragma "nounroll";
	ld.global.f32 	%f17, [%rd63+-16];
	ld.global.f32 	%f18, [%rd64];
	fma.rn.f32 	%f19, %f17, %f18, %f67;
	ld.global.f32 	%f20, [%rd63+-12];
	mul.wide.u32 	%rd15, %r59, 4;
	add.s64 	%rd16, %rd1, %rd15;
	ld.global.f32 	%f21, [%rd16];
	fma.rn.f32 	%f22, %f20, %f21, %f19;
	ld.global.f32 	%f23, [%rd63+-8];
	mul.wide.u32 	%rd17, %r58, 4;
	add.s64 	%rd18, %rd1, %rd17;
	ld.global.f32 	%f24, [%rd18];
	fma.rn.f32 	%f25, %f23, %f24, %f22;
	ld.global.f32 	%f26, [%rd63+-4];
	mul.wide.u32 	%rd19, %r57, 4;
	add.s64 	%rd20, %rd1, %rd19;
	ld.global.f32 	%f27, [%rd20];
	fma.rn.f32 	%f28, %f26, %f27, %f25;
	ld.global.f32 	%f29, [%rd63];
	mul.wide.u32 	%rd21, %r56, 4;
	add.s64 	%rd22, %rd1, %rd21;
	ld.global.f32 	%f30, [%rd22];
	fma.rn.f32 	%f31, %f29, %f30, %f28;
	ld.global.f32 	%f32, [%rd63+4];
	mul.wide.u32 	%rd23, %r55, 4;
	add.s64 	%rd24, %rd1, %rd23;
	ld.global.f32 	%f33, [%rd24];
	fma.rn.f32 	%f34, %f32, %f33, %f31;
	ld.global.f32 	%f35, [%rd63+8];
	mul.wide.u32 	%rd25, %r54, 4;
	add.s64 	%rd26, %rd1, %rd25;
	ld.global.f32 	%f36, [%rd26];
	fma.rn.f32 	%f37, %f35, %f36, %f34;
	ld.global.f32 	%f38, [%rd63+12];
	mul.wide.u32 	%rd27, %r53, 4;
	add.s64 	%rd28, %rd1, %rd27;
	ld.global.f32 	%f39, [%rd28];
	fma.rn.f32 	%f67, %f38, %f39, %f37;
	add.s32 	%r60, %r60, 8;
	add.s32 	%r59, %r59, %r8;
	add.s32 	%r58, %r58, %r8;
	add.s32 	%r57, %r57, %r8;
	add.s32 	%r56, %r56, %r8;
	add.s32 	%r55, %r55, %r8;
	add.s32 	%r54, %r54, %r8;
	add.s32 	%r53, %r53, %r8;
	add.s64 	%rd64, %rd64, %rd29;
	add.s64 	%rd63, %rd63, 32;
	setp.ne.s32 	%p3, %r60, 0;
	@%p3 bra 	$L__BB0_3;
$L__BB0_4:
	setp.eq.s32 	%p4, %r4, 0;
	@%p4 bra 	$L__BB0_12;
	and.b32  	%r32, %r37, 3;
	setp.lt.u32 	%p5, %r4, 4;
	@%p5 bra 	$L__BB0_7;
	add.s32 	%r41, %r62, %r3;
	mul.wide.u32 	%rd30, %r41, 4;
	add.s64 	%rd31, %rd2, %rd30;
	ld.global.f32 	%f41, [%rd31];
	mad.lo.s32 	%r42, %r62, %r37, %r2;
	mul.wide.u32 	%rd32, %r42, 4;
	add.s64 	%rd33, %rd1, %rd32;
	ld.global.f32 	%f42, [%rd33];
	fma.rn.f32 	%f43, %f41, %f42, %f67;
	cvt.u64.u32 	%rd34, %r3;
	cvt.u64.u32 	%rd35, %r62;
	add.s64 	%rd36, %rd35, %rd34;
	shl.b64 	%rd37, %rd36, 2;
	add.s64 	%rd38, %rd2, %rd37;
	ld.global.f32 	%f44, [%rd38+4];
	add.s32 	%r43, %r42, %r37;
	mul.wide.u32 	%rd39, %r43, 4;
	add.s64 	%rd40, %rd1, %rd39;
	ld.global.f32 	%f45, [%rd40];
	fma.rn.f32 	%f46, %f44, %f45, %f43;
	ld.global.f32 	%f47, [%rd38+8];
	add.s32 	%r44, %r43, %r37;
	mul.wide.u32 	%rd41, %r44, 4;
	add.s64 	%rd42, %rd1, %rd41;
	ld.global.f32 	%f48, [%rd42];
	fma.rn.f32 	%f49, %f47, %f48, %f46;
	ld.global.f32 	%f50, [%rd38+12];
	add.s32 	%r45, %r44, %r37;
	mul.wide.u32 	%rd43, %r45, 4;
	add.s64 	%rd44, %rd1, %rd43;
	ld.global.f32 	%f51, [%rd44];
	fma.rn.f32 	%f67, %f50, %f51, %f49;
	add.s32 	%r62, %r62, 4;
$L__BB0_7:
	setp.eq.s32 	%p6, %r32, 0;
	@%p6 bra 	$L__BB0_12;
	setp.eq.s32 	%p7, %r32, 1;
	@%p7 bra 	$L__BB0_10;
	add.s32 	%r46, %r62, %r3;
	mul.wide.u32 	%rd45, %r46, 4;
	add.s64 	%rd46, %rd2, %rd45;
	ld.global.f32 	%f53, [%rd46];
	mad.lo.s32 	%r47, %r62, %r37, %r2;
	mul.wide.u32 	%rd47, %r47, 4;
	add.s64 	%rd48, %rd1, %rd47;
	ld.global.f32 	%f54, [%rd48];
	fma.rn.f32 	%f55, %f53, %f54, %f67;
	cvt.u64.u32 	%rd49, %r3;
	cvt.u64.u32 	%rd50, %r62;
	add.s64 	%rd51, %rd50, %rd49;
	shl.b64 	%rd52, %rd51, 2;
	add.s64 	%rd53, %rd2, %rd52;
	ld.global.f32 	%f56, [%rd53+4];
	add.s32 	%r48, %r47, %r37;
	mul.wide.u32 	%rd54, %r48, 4;
	add.s64 	%rd55, %rd1, %rd54;
	ld.global.f32 	%f57, [%rd55];
	fma.rn.f32 	%f67, %f56, %f57, %f55;
	add.s32 	%r62, %r62, 2;
$L__BB0_10:
	and.b32  	%r49, %r37, 1;
	setp.eq.b32 	%p8, %r49, 1;
	not.pred 	%p9, %p8;
	@%p9 bra 	$L__BB0_12;
	add.s32 	%r50, %r62, %r3;
	mul.wide.u32 	%rd56, %r50, 4;
	add.s64 	%rd57, %rd2, %rd56;
	ld.global.f32 	%f58, [%rd57];
	mad.lo.s32 	%r51, %r62, %r37, %r2;
	mul.wide.u32 	%rd58, %r51, 4;
	add.s64 	%rd59, %rd1, %rd58;
	ld.global.f32 	%f59, [%rd59];
	fma.rn.f32 	%f67, %f58, %f59, %f67;
$L__BB0_12:
	cvta.to.global.u64 	%rd60, %rd9;
	mad.lo.s32 	%r52, %r37, %r1, %r2;
	mul.wide.s32 	%rd61, %r52, 4;
	add.s64 	%rd62, %rd60, %rd61;
	st.global.f32 	[%rd62], %f67;
	ret;

}


// ===== COMPILED SASS (sm_100) =====

	.target	sm_100

	.elftype	@"ET_EXEC"


//--------------------- .note.nv.tkinfo           --------------------------
	.section	.note.nv.tkinfo,"",@"SHT_NOTE"
	.sectionflags	@"SHF_NOTE_NV_TKINFO"
	.tkinfo
        /*0018*/ 	.word	0x00000002
        /*0030*/ 	.string	""
        /*0030*/ 	.string	"ptxas"
        /*0030*/ 	.string	"Cuda compilation tools, release 13.0, V13.0.88"
        /*0030*/ 	.string	"Build cuda_13.0.r13.0/compiler.36424714_0"
        /*0030*/ 	.string	"-arch sm_100 -m 64 "



//--------------------- .note.nv.cuinfo           --------------------------
	.section	.note.nv.cuinfo,"",@"SHT_NOTE"
	.sectionflags	@"SHF_NOTE_NV_CUINFO"
        /*0018*/ 	.short	0x0002
        /*001a*/ 	.short	0x0064
        /*001c*/ 	.short	0x0082
	.zero		2


//--------------------- .nv.info                  --------------------------
	.section	.nv.info,"",@"SHT_CUDA_INFO"
	.align	4


	//----- nvinfo : EIATTR_REGCOUNT
	.align		4
        /*0000*/ 	.byte	0x04, 0x2f
        /*0002*/ 	.short	(.L_1 - .L_0)
	.align		4
.L_0:
        /*0004*/ 	.word	index@(_Z9mm_kernelPfS_S_i)
        /*0008*/ 	.word	0x00000020


	//----- nvinfo : EIATTR_FRAME_SIZE
	.align		4
.L_1:
        /*000c*/ 	.byte	0x04, 0x11
        /*000e*/ 	.short	(.L_3 - .L_2)
	.align		4
.L_2:
        /*0010*/ 	.word	index@(_Z9mm_kernelPfS_S_i)
        /*0014*/ 	.word	0x00000000


	//----- nvinfo : EIATTR_MIN_STACK_SIZE
	.align		4
.L_3:
        /*0018*/ 	.byte	0x04, 0x12
        /*001a*/ 	.short	(.L_5 - .L_4)
	.align		4
.L_4:
        /*001c*/ 	.word	index@(_Z9mm_kernelPfS_S_i)
        /*0020*/ 	.word	0x00000000
.L_5:


//--------------------- .nv.compat                --------------------------
	.section	.nv.compat,"",@"SHT_CUDA_COMPAT_INFO"
	.align	4
        /*0000*/ 	.byte	0x02, 0x09, 0x00, 0x00, 0x02, 0x02, 0x01, 0x00, 0x02, 0x05, 0x05, 0x00, 0x03, 0x07, 0x01, 0x01
        /*0010*/ 	.byte	0x02, 0x03, 0x00, 0x00, 0x02, 0x06, 0x01, 0x00, 0x04, 0x0b, 0x08, 0x00, 0x09, 0x00, 0x00, 0x00
        /*0020*/ 	.byte	0x00, 0x00, 0x00, 0x00


//--------------------- .nv.info._Z9mm_kernelPfS_S_i --------------------------
	.section	.nv.info._Z9mm_kernelPfS_S_i,"",@"SHT_CUDA_INFO"
	.sectionflags	@""
	.align	4


	//----- nvinfo : EIATTR_CUDA_API_VERSION
	.align		4
        /*0000*/ 	.byte	0x04, 0x37
        /*0002*/ 	.short	(.L_7 - .L_6)
.L_6:
        /*0004*/ 	.word	0x00000082


	//----- nvinfo : EIATTR_KPARAM_INFO
	.align		4
.L_7:
        /*0008*/ 	.byte	0x04, 0x17
        /*000a*/ 	.short	(.L_9 - .L_8)
.L_8:
        /*000c*/ 	.word	0x00000000
        /*0010*/ 	.short	0x0003
        /*0012*/ 	.short	0x0018
        /*0014*/ 	.byte	0x00, 0xf0, 0x11, 0x00


	//----- nvinfo : EIATTR_KPARAM_INFO
	.align		4
.L_9:
        /*0018*/ 	.byte	0x04, 0x17
        /*001a*/ 	.short	(.L_11 - .L_10)
.L_10:
        /*001c*/ 	.word	0x00000000
        /*0020*/ 	.short	0x0002
        /*0022*/ 	.short	0x0010
        /*0024*/ 	.byte	0x00, 0xf5, 0x21, 0x00


	//----- nvinfo : EIATTR_KPARAM_INFO
	.align		4
.L_11:
        /*0028*/ 	.byte	0x04, 0x17
        /*002a*/ 	.short	(.L_13 - .L_12)
.L_12:
        /*002c*/ 	.word	0x00000000
        /*0030*/ 	.short	0x0001
        /*0032*/ 	.short	0x0008
        /*0034*/ 	.byte	0x00, 0xf5, 0x21, 0x00


	//----- nvinfo : EIATTR_KPARAM_INFO
	.align		4
.L_13:
        /*0038*/ 	.byte	0x04, 0x17
        /*003a*/ 	.short	(.L_15 - .L_14)
.L_14:
        /*003c*/ 	.word	0x00000000
        /*0040*/ 	.short	0x0000
        /*0042*/ 	.short	0x0000
        /*0044*/ 	.byte	0x00, 0xf5, 0x21, 0x00


	//----- nvinfo : EIATTR_SPARSE_MMA_MASK
	.align		4
.L_15:
        /*0048*/ 	.byte	0x03, 0x50
        /*004a*/ 	.short	0x0000


	//----- nvinfo : EIATTR_MAXREG_COUNT
	.align		4
        /*004c*/ 	.byte	0x03, 0x1b
        /*004e*/ 	.short	0x00ff


	//----- nvinfo : EIATTR_MERCURY_ISA_VERSION
	.align		4
        /*0050*/ 	.byte	0x03, 0x5f
        /*0052*/ 	.short	0x0101


	//----- nvinfo : EIATTR_VRC_CTA_INIT_COUNT
	.align		4
        /*0054*/ 	.byte	0x02, 0x4a
	.zero		1
	.zero		1


	//----- nvinfo : EIATTR_EXIT_INSTR_OFFSETS
	.align		4
        /*0058*/ 	.byte	0x04, 0x1c
        /*005a*/ 	.short	(.L_17 - .L_16)


	//   ....[0]....
.L_16:
        /*005c*/ 	.word	0x00000960


	//----- nvinfo : EIATTR_CBANK_PARAM_SIZE
	.align		4
.L_17:
        /*0060*/ 	.byte	0x03, 0x19
        /*0062*/ 	.short	0x001c


	//----- nvinfo : EIATTR_PARAM_CBANK
	.align		4
        /*0064*/ 	.byte	0x04, 0x0a
        /*0066*/ 	.short	(.L_19 - .L_18)
	.align		4
.L_18:
        /*0068*/ 	.word	index@(.nv.constant0._Z9mm_kernelPfS_S_i)
        /*006c*/ 	.short	0x0380
        /*006e*/ 	.short	0x001c


	//----- nvinfo : EIATTR_SW_WAR
	.align		4
.L_19:
        /*0070*/ 	.byte	0x04, 0x36
        /*0072*/ 	.short	(.L_21 - .L_20)
.L_20:
        /*0074*/ 	.word	0x00000008
.L_21:


//--------------------- .nv.callgraph             --------------------------
	.section	.nv.callgraph,"",@"SHT_CUDA_CALLGRAPH"
	.align	4
	.sectionentsize	8
	.align		4
        /*0000*/ 	.word	0x00000000
	.align		4
        /*0004*/ 	.word	0xffffffff
	.align		4
        /*0008*/ 	.word	0x00000000
	.align		4
        /*000c*/ 	.word	0xfffffffe
	.align		4
        /*0010*/ 	.word	0x00000000
	.align		4
        /*0014*/ 	.word	0xfffffffd
	.align		4
        /*0018*/ 	.word	0x00000000
	.align		4
        /*001c*/ 	.word	0xfffffffc


//--------------------- .text._Z9mm_kernelPfS_S_i --------------------------
	.section	.text._Z9mm_kernelPfS_S_i,"ax",@progbits
	.align	128
        .global         _Z9mm_kernelPfS_S_i
        .type           _Z9mm_kernelPfS_S_i,@function
        .size           _Z9mm_kernelPfS_S_i,(.L_x_5 - _Z9mm_kernelPfS_S_i)
        .other          _Z9mm_kernelPfS_S_i,@"STO_CUDA_ENTRY STV_DEFAULT"
_Z9mm_kernelPfS_S_i:
.text._Z9mm_kernelPfS_S_i:
[----:B------:R-:W-:Y:S08]  /*0000*/  LDC R1, c[0x0][0x37c] ;  /* 0x0000df00ff017b82 */ /* 0x000ff00000000800 */
[----:B------:R-:W0:Y:S01]  /*0010*/  LDC R0, c[0x0][0x398] ;  /* 0x0000e600ff007b82 */ /* 0x000e220000000800 */
[----:B------:R-:W1:Y:S01]  /*0020*/  S2R R3, SR_TID.Y ;  /* 0x0000000000037919 */ /* 0x000e620000002200 */
[----:B------:R-:W2:Y:S01]  /*0030*/  LDCU.64 UR4, c[0x0][0x358] ;  /* 0x00006b00ff0477ac */ /* 0x000ea20008000a00 */
[----:B------:R-:W-:Y:S01]  /*0040*/  HFMA2 R20, -RZ, RZ, 0, 0 ;  /* 0x00000000ff147431 */ /* 0x000fe200000001ff */
[----:B------:R-:W3:Y:S01]  /*0050*/  S2R R5, SR_TID.X ;  /* 0x0000000000057919 */ /* 0x000ee20000002100 */
[----:B0-----:R-:W-:-:S13]  /*0060*/  ISETP.GE.AND P0, PT, R0, 0x1, PT ;  /* 0x000000010000780c */ /* 0x001fda0003f06270 */
[----:B-123--:R-:W-:Y:S05]  /*0070*/  @!P0 BRA `(.L_x_0) ;  /* 0x0000000800288947 */ /* 0x00efea0003800000 */
[C---:B------:R-:W-:Y:S01]  /*0080*/  ISETP.GE.U32.AND P1, PT, R0.reuse, 0x8, PT ;  /* 0x000000080000780c */ /* 0x040fe20003f26070 */
[----:B------:R-:W-:Y:S01]  /*0090*/  IMAD R6, R3, R0, RZ ;  /* 0x0000000003067224 */ /* 0x000fe200078e02ff */
[----:B------:R-:W-:Y:S02]  /*00a0*/  LOP3.LUT R4, R0, 0x7, RZ, 0xc0, !PT ;  /* 0x0000000700047812 */ /* 0x000fe400078ec0ff */
[----:B------:R-:W-:Y:S02]  /*00b0*/  MOV R20, RZ ;  /* 0x000000ff00147202 */ /* 0x000fe40000000f00 */
[----:B------:R-:W-:Y:S02]  /*00c0*/  ISETP.NE.AND P0, PT, R4, RZ, PT ;  /* 0x000000ff0400720c */ /* 0x000fe40003f05270 */
[----:B------:R-:W-:-:S05]  /*00d0*/  MOV R7, RZ ;  /* 0x000000ff00077202 */ /* 0x000fca0000000f00 */
[----:B------:R-:W-:Y:S06]  /*00e0*/  @!P1 BRA `(.L_x_1) ;  /* 0x0000000000fc9947 */ /* 0x000fec0003800000 */
[----:B------:R-:W0:Y:S01]  /*00f0*/  LDC.64 R8, c[0x0][0x380] ;  /* 0x0000e000ff087b82 */ /* 0x000e220000000a00 */
[C---:B------:R-:W-:Y:S01]  /*0100*/  LOP3.LUT R7, R0.reuse, 0x7ffffff8, RZ, 0xc0, !PT ;  /* 0x7ffffff800077812 */ /* 0x040fe200078ec0ff */
[C-C-:B------:R-:W-:Y:S01]  /*0110*/  IMAD R11, R0.reuse, 0x3, R5.reuse ;  /* 0x00000003000b7824 */ /* 0x140fe200078e0205 */
[----:B------:R-:W-:Y:S01]  /*0120*/  IADD3 R2, PT, PT, R5, R0, RZ ;  /* 0x0000000005027210 */ /* 0x000fe20007ffe0ff */
[C-C-:B------:R-:W-:Y:S01]  /*0130*/  IMAD R29, R0.reuse, 0x5, R5.reuse ;  /* 0x00000005001d7824 */ /* 0x140fe200078e0205 */
[C---:B------:R-:W-:Y:S01]  /*0140*/  SHF.L.U32 R10, R0.reuse, 0x3, RZ ;  /* 0x00000003000a7819 */ /* 0x040fe200000006ff */
[C-C-:B------:R-:W-:Y:S01]  /*0150*/  IMAD R26, R0.reuse, 0x6, R5.reuse ;  /* 0x00000006001a7824 */ /* 0x140fe200078e0205 */
[C---:B------:R-:W-:Y:S01]  /*0160*/  LEA R27, R0.reuse, R5, 0x2 ;  /* 0x00000005001b7211 */ /* 0x040fe200078e10ff */
[----:B------:R-:W1:Y:S01]  /*0170*/  LDC.64 R12, c[0x0][0x388] ;  /* 0x0000e200ff0c7b82 */ /* 0x000e620000000a00 */
[----:B------:R-:W-:Y:S01]  /*0180*/  IMAD R28, R0, 0x7, R5 ;  /* 0x00000007001c7824 */ /* 0x000fe200078e0205 */
[----:B------:R-:W-:Y:S01]  /*0190*/  MOV R20, RZ ;  /* 0x000000ff00147202 */ /* 0x000fe20000000f00 */
[----:B0-----:R-:W-:-:S03]  /*01a0*/  IMAD.WIDE.U32 R8, R6, 0x4, R8 ;  /* 0x0000000406087825 */ /* 0x001fc600078e0008 */
[----:B------:R-:W-:Y:S01]  /*01b0*/  IADD3 R19, P1, PT, R8, 0x10, RZ ;  /* 0x0000001008137810 */ /* 0x000fe20007f3e0ff */
[----:B------:R-:W-:Y:S02]  /*01c0*/  IMAD.MOV R8, RZ, RZ, -R7 ;  /* 0x000000ffff087224 */ /* 0x000fe400078e0a07 */
[----:B-1----:R-:W-:Y:S01]  /*01d0*/  IMAD.WIDE.U32 R16, R5, 0x4, R12 ;  /* 0x0000000405107825 */ /* 0x002fe200078e000c */
[----:B------:R-:W-:Y:S02]  /*01e0*/  IADD3.X R22, PT, PT, RZ, R9, RZ, P1, !PT ;  /* 0x00000009ff167210 */ /* 0x000fe40000ffe4ff */
[----:B------:R-:W-:-:S07]  /*01f0*/  LEA R9, R0, R5, 0x1 ;  /* 0x0000000500097211 */ /* 0x000fce00078e08ff */
.L_x_2:
[----:B------:R-:W-:Y:S02]  /*0200*/  MOV R14, R19 ;  /* 0x00000013000e7202 */ /* 0x000fe40000000f00 */
[----:B------:R-:W-:Y:S01]  /*0210*/  MOV R15, R22 ;  /* 0x00000016000f7202 */ /* 0x000fe20000000f00 */
[--C-:B------:R-:W-:Y:S01]  /*0220*/  IMAD.WIDE.U32 R18, R2, 0x4, R12.reuse ;  /* 0x0000000402127825 */ /* 0x100fe200078e000c */
[----:B------:R-:W2:Y:S04]  /*0230*/  LDG.E R22, desc[UR4][R16.64] ;  /* 0x0000000410167981 */ /* 0x000ea8000c1e1900 */
[----:B------:R-:W2:Y:S04]  /*0240*/  LDG.E R21, desc[UR4][R14.64+-0x10] ;  /* 0xfffff0040e157981 */ /* 0x000ea8000c1e1900 */
[----:B------:R-:W3:Y:S04]  /*0250*/  LDG.E R18, desc[UR4][R18.64] ;  /* 0x0000000412127981 */ /* 0x000ee8000c1e1900 */
[----:B------:R-:W3:Y:S01]  /*0260*/  LDG.E R23, desc[UR4][R14.64+-0xc] ;  /* 0xfffff4040e177981 */ /* 0x000ee2000c1e1900 */
[----:B------:R-:W-:-:S06]  /*0270*/  IMAD.WIDE.U32 R24, R9, 0x4, R12 ;  /* 0x0000000409187825 */ /* 0x000fcc00078e000c */
[----:B------:R-:W4:Y:S04]  /*0280*/  LDG.E R24, desc[UR4][R24.64] ;  /* 0x0000000418187981 */ /* 0x000f28000c1e1900 */
[----:B------:R-:W5:Y:S01]  /*0290*/  LDG.E R25, desc[UR4][R14.64+0x4] ;  /* 0x000004040e197981 */ /* 0x000f62000c1e1900 */
[----:B--2---:R-:W-:-:S03]  /*02a0*/  FFMA R20, R21, R22, R20 ;  /* 0x0000001615147223 */ /* 0x004fc60000000014 */
[----:B------:R-:W4:Y:S01]  /*02b0*/  LDG.E R21, desc[UR4][R14.64+-0x8] ;  /* 0xfffff8040e157981 */ /* 0x000f22000c1e1900 */
[----:B---3--:R-:W-:Y:S01]  /*02c0*/  FFMA R20, R23, R18, R20 ;  /* 0x0000001217147223 */ /* 0x008fe20000000014 */
[----:B------:R-:W-:-:S06]  /*02d0*/  IMAD.WIDE.U32 R22, R11, 0x4, R12 ;  /* 0x000000040b167825 */ /* 0x000fcc00078e000c */
[----:B------:R-:W2:Y:S04]  /*02e0*/  LDG.E R22, desc[UR4][R22.64] ;  /* 0x0000000416167981 */ /* 0x000ea8000c1e1900 */
[----:B------:R-:W2:Y:S01]  /*02f0*/  LDG.E R23, desc[UR4][R14.64+-0x4] ;  /* 0xfffffc040e177981 */ /* 0x000ea2000c1e1900 */
[----:B------:R-:W-:-:S06]  /*0300*/  IMAD.WIDE.U32 R18, R27, 0x4, R12 ;  /* 0x000000041b127825 */ /* 0x000fcc00078e000c */
[----:B------:R-:W3:Y:S04]  /*0310*/  LDG.E R18, desc[UR4][R18.64] ;  /* 0x0000000412127981 */ /* 0x000ee8000c1e1900 */
[----:B------:R-:W3:Y:S01]  /*0320*/  LDG.E R19, desc[UR4][R14.64] ;  /* 0x000000040e137981 */ /* 0x000ee2000c1e1900 */
[----:B----4-:R-:W-:-:S04]  /*0330*/  FFMA R20, R21, R24, R20 ;  /* 0x0000001815147223 */ /* 0x010fc80000000014 */
[----:B--2---:R-:W-:Y:S01]  /*0340*/  FFMA R22, R23, R22, R20 ;  /* 0x0000001617167223 */ /* 0x004fe20000000014 */
[----:B------:R-:W-:-:S06]  /*0350*/  IMAD.WIDE.U32 R20, R29, 0x4, R12 ;  /* 0x000000041d147825 */ /* 0x000fcc00078e000c */
[----:B------:R-:W5:Y:S01]  /*0360*/  LDG.E R20, desc[UR4][R20.64] ;  /* 0x0000000414147981 */ /* 0x000f62000c1e1900 */
[----:B---3--:R-:W-:Y:S01]  /*0370*/  FFMA R24, R19, R18, R22 ;  /* 0x0000001213187223 */ /* 0x008fe20000000016 */
[----:B------:R-:W-:Y:S02]  /*0380*/  IMAD.WIDE.U32 R22, R26, 0x4, R12 ;  /* 0x000000041a167825 */ /* 0x000fe400078e000c */
[----:B------:R-:W2:Y:S04]  /*0390*/  LDG.E R19, desc[UR4][R14.64+0x8] ;  /* 0x000008040e137981 */ /* 0x000ea8000c1e1900 */
[----:B------:R-:W3:Y:S04]  /*03a0*/  LDG.E R21, desc[UR4][R14.64+0xc] ;  /* 0x00000c040e157981 */ /* 0x000ee8000c1e1900 */
[----:B------:R-:W2:Y:S01]  /*03b0*/  LDG.E R22, desc[UR4][R22.64] ;  /* 0x0000000416167981 */ /* 0x000ea2000c1e1900 */
[----:B-----5:R-:W-:Y:S01]  /*03c0*/  FFMA R18, R25, R20, R24 ;  /* 0x0000001419127223 */ /* 0x020fe20000000018 */
[----:B------:R-:W-:-:S06]  /*03d0*/  IMAD.WIDE.U32 R24, R28, 0x4, R12 ;  /* 0x000000041c187825 */ /* 0x000fcc00078e000c */
[----:B------:R-:W3:Y:S01]  /*03e0*/  LDG.E R24, desc[UR4][R24.64] ;  /* 0x0000000418187981 */ /* 0x000ee2000c1e1900 */
[----:B------:R-:W-:Y:S01]  /*03f0*/  IADD3 R8, PT, PT, R8, 0x8, RZ ;  /* 0x0000000808087810 */ /* 0x000fe20007ffe0ff */
[----:B--2---:R-:W-:Y:S01]  /*0400*/  FFMA R18, R19, R22, R18 ;  /* 0x0000001613127223 */ /* 0x004fe20000000012 */
[----:B------:R-:W-:-:S04]  /*0410*/  IADD3 R19, P1, PT, R14, 0x20, RZ ;  /* 0x000000200e137810 */ /* 0x000fc80007f3e0ff */
[----:B------:R-:W-:Y:S02]  /*0420*/  IADD3.X R22, PT, PT, RZ, R15, RZ, P1, !PT ;  /* 0x0000000fff167210 */ /* 0x000fe40000ffe4ff */
[----:B------:R-:W-:Y:S01]  /*0430*/  ISETP.NE.AND P1, PT, R8, RZ, PT ;  /* 0x000000ff0800720c */ /* 0x000fe20003f25270 */
[C---:B------:R-:W-:Y:S01]  /*0440*/  IMAD.IADD R11, R10.reuse, 0x1, R11 ;  /* 0x000000010a0b7824 */ /* 0x040fe200078e020b */
[C---:B------:R-:W-:Y:S01]  /*0450*/  IADD3 R2, PT, PT, R10.reuse, R2, RZ ;  /* 0x000000020a027210 */ /* 0x040fe20007ffe0ff */
[C---:B------:R-:W-:Y:S01]  /*0460*/  IMAD.WIDE.U32 R16, R10.reuse, 0x4, R16 ;  /* 0x000000040a107825 */ /* 0x040fe200078e0010 */
[C---:B------:R-:W-:Y:S02]  /*0470*/  IADD3 R9, PT, PT, R10.reuse, R9, RZ ;  /* 0x000000090a097210 */ /* 0x040fe40007ffe0ff */
[C---:B------:R-:W-:Y:S02]  /*0480*/  IADD3 R27, PT, PT, R10.reuse, R27, RZ ;  /* 0x0000001b0a1b7210 */ /* 0x040fe40007ffe0ff */
[----:B------:R-:W-:-:S02]  /*0490*/  IADD3 R29, PT, PT, R10, R29, RZ ;  /* 0x0000001d0a1d7210 */ /* 0x000fc40007ffe0ff */
[C---:B------:R-:W-:Y:S02]  /*04a0*/  IADD3 R26, PT, PT, R10.reuse, R26, RZ ;  /* 0x0000001a0a1a7210 */ /* 0x040fe40007ffe0ff */
[----:B------:R-:W-:Y:S01]  /*04b0*/  IADD3 R28, PT, PT, R10, R28, RZ ;  /* 0x0000001c0a1c7210 */ /* 0x000fe20007ffe0ff */
[----:B---3--:R-:W-:Y:S01]  /*04c0*/  FFMA R20, R21, R24, R18 ;  /* 0x0000001815147223 */ /* 0x008fe20000000012 */
[----:B------:R-:W-:Y:S06]  /*04d0*/  @P1 BRA `(.L_x_2) ;  /* 0xfffffffc00481947 */ /* 0x000fec000383ffff */
.L_x_1:
[----:B------:R-:W-:Y:S05]  /*04e0*/  @!P0 BRA `(.L_x_0) ;  /* 0x00000004000c8947 */ /* 0x000fea0003800000 */
[----:B------:R-:W-:Y:S02]  /*04f0*/  ISETP.GE.U32.AND P1, PT, R4, 0x4, PT ;  /* 0x000000040400780c */ /* 0x000fe40003f26070 */
[----:B------:R-:W-:-:S04]  /*0500*/  LOP3.LUT R2, R0, 0x3, RZ, 0xc0, !PT ;  /* 0x0000000300027812 */ /* 0x000fc800078ec0ff */
[----:B------:R-:W-:-:S07]  /*0510*/  ISETP.NE.AND P0, PT, R2, RZ, PT ;  /* 0x000000ff0200720c */ /* 0x000fce0003f05270 */
[----:B------:R-:W-:Y:S06]  /*0520*/  @!P1 BRA `(.L_x_3) ;  /* 0x0000000000789947 */ /* 0x000fec0003800000 */
[----:B------:R-:W0:Y:S01]  /*0530*/  LDC.64 R16, c[0x0][0x380] ;  /* 0x0000e000ff107b82 */ /* 0x000e220000000a00 */
[----:B------:R-:W1:Y:S01]  /*0540*/  LDCU.64 UR6, c[0x0][0x380] ;  /* 0x00007000ff0677ac */ /* 0x000e620008000a00 */
[-C--:B------:R-:W-:Y:S01]  /*0550*/  IMAD R15, R7, R0.reuse, R5 ;  /* 0x00000000070f7224 */ /* 0x080fe200078e0205 */
[CC--:B------:R-:W-:Y:S02]  /*0560*/  IADD3 R11, PT, PT, R6.reuse, R7.reuse, RZ ;  /* 0x00000007060b7210 */ /* 0x0c0fe40007ffe0ff */
[----:B------:R-:W-:Y:S02]  /*0570*/  IADD3 R4, P1, PT, R6, R7, RZ ;  /* 0x0000000706047210 */ /* 0x000fe40007f3e0ff */
[----:B------:R-:W-:Y:S01]  /*0580*/  IADD3 R19, PT, PT, R15, R0, RZ ;  /* 0x000000000f137210 */ /* 0x000fe20007ffe0ff */
[----:B------:R-:W2:Y:S04]  /*0590*/  LDC.64 R8, c[0x0][0x388] ;  /* 0x0000e200ff087b82 */ /* 0x000ea80000000a00 */
[----:B------:R-:W-:-:S02]  /*05a0*/  IMAD.IADD R21, R19, 0x1, R0 ;  /* 0x0000000113157824 */ /* 0x000fc400078e0200 */
[----:B0-----:R-:W-:Y:S01]  /*05b0*/  IMAD.WIDE.U32 R16, R11, 0x4, R16 ;  /* 0x000000040b107825 */ /* 0x001fe200078e0010 */
[----:B------:R-:W-:Y:S02]  /*05c0*/  IADD3.X R11, PT, PT, RZ, RZ, RZ, P1, !PT ;  /* 0x000000ffff0b7210 */ /* 0x000fe40000ffe4ff */
[----:B-1----:R-:W-:-:S03]  /*05d0*/  LEA R10, P1, R4, UR6, 0x2 ;  /* 0x00000006040a7c11 */ /* 0x002fc6000f8210ff */
[----:B------:R-:W3:Y:S01]  /*05e0*/  LDG.E R17, desc[UR4][R16.64] ;  /* 0x0000000410117981 */ /* 0x000ee2000c1e1900 */
[----:B------:R-:W-:Y:S01]  /*05f0*/  LEA.HI.X R11, R4, UR7, R11, 0x2, P1 ;  /* 0x00000007040b7c11 */ /* 0x000fe200088f140b */
[----:B--2---:R-:W-:-:S04]  /*0600*/  IMAD.WIDE.U32 R14, R15, 0x4, R8 ;  /* 0x000000040f0e7825 */ /* 0x004fc800078e0008 */
[--C-:B------:R-:W-:Y:S01]  /*0610*/  IMAD.WIDE.U32 R12, R19, 0x4, R8.reuse ;  /* 0x00000004130c7825 */ /* 0x100fe200078e0008 */
[----:B------:R-:W2:Y:S03]  /*0620*/  LDG.E R4, desc[UR4][R10.64+0x4] ;  /* 0x000004040a047981 */ /* 0x000ea6000c1e1900 */
[C---:B------:R-:W-:Y:S01]  /*0630*/  IMAD.WIDE.U32 R18, R21.reuse, 0x4, R8 ;  /* 0x0000000415127825 */ /* 0x040fe200078e0008 */
[----:B------:R-:W3:Y:S01]  /*0640*/  LDG.E R14, desc[UR4][R14.64] ;  /* 0x000000040e0e7981 */ /* 0x000ee2000c1e1900 */
[----:B------:R-:W-:-:S03]  /*0650*/  IADD3 R21, PT, PT, R21, R0, RZ ;  /* 0x0000000015157210 */ /* 0x000fc60007ffe0ff */
[----:B------:R-:W2:Y:S02]  /*0660*/  LDG.E R12, desc[UR4][R12.64] ;  /* 0x000000040c0c7981 */ /* 0x000ea4000c1e1900 */
[----:B------:R-:W-:Y:S02]  /*0670*/  IMAD.WIDE.U32 R8, R21, 0x4, R8 ;  /* 0x0000000415087825 */ /* 0x000fe400078e0008 */
[----:B------:R-:W4:Y:S04]  /*0680*/  LDG.E R18, desc[UR4][R18.64] ;  /* 0x0000000412127981 */ /* 0x000f28000c1e1900 */
[----:B------:R-:W4:Y:S04]  /*0690*/  LDG.E R21, desc[UR4][R10.64+0x8] ;  /* 0x000008040a157981 */ /* 0x000f28000c1e1900 */
[----:B------:R-:W5:Y:S04]  /*06a0*/  LDG.E R23, desc[UR4][R10.64+0xc] ;  /* 0x00000c040a177981 */ /* 0x000f68000c1e1900 */
[----:B------:R-:W5:Y:S01]  /*06b0*/  LDG.E R8, desc[UR4][R8.64] ;  /* 0x0000000408087981 */ /* 0x000f62000c1e1900 */
[----:B------:R-:W-:Y:S01]  /*06c0*/  IADD3 R7, PT, PT, R7, 0x4, RZ ;  /* 0x0000000407077810 */ /* 0x000fe20007ffe0ff */
[----:B---3--:R-:W-:-:S04]  /*06d0*/  FFMA R17, R17, R14, R20 ;  /* 0x0000000e11117223 */ /* 0x008fc80000000014 */
[----:B--2---:R-:W-:-:S04]  /*06e0*/  FFMA R4, R4, R12, R17 ;  /* 0x0000000c04047223 */ /* 0x004fc80000000011 */
[----:B----4-:R-:W-:-:S04]  /*06f0*/  FFMA R4, R21, R18, R4 ;  /* 0x0000001215047223 */ /* 0x010fc80000000004 */
[----:B-----5:R-:W-:-:S07]  /*0700*/  FFMA R20, R23, R8, R4 ;  /* 0x0000000817147223 */ /* 0x020fce0000000004 */
.L_x_3:
[----:B------:R-:W-:Y:S05]  /*0710*/  @!P0 BRA `(.L_x_0) ;  /* 0x0000000000808947 */ /* 0x000fea0003800000 */
[----:B------:R-:W-:Y:S01]  /*0720*/  ISETP.NE.AND P1, PT, R2, 0x1, PT ;  /* 0x000000010200780c */ /* 0x000fe20003f25270 */
[----:B------:R-:W0:Y:S01]  /*0730*/  LDC.64 R18, c[0x0][0x380] ;  /* 0x0000e000ff127b82 */ /* 0x000e220000000a00 */
[----:B------:R-:W-:-:S04]  /*0740*/  LOP3.LUT R2, R0, 0x1, RZ, 0xc0, !PT ;  /* 0x0000000100027812 */ /* 0x000fc800078ec0ff */
[----:B------:R-:W-:-:S03]  /*0750*/  ISETP.NE.U32.AND P0, PT, R2, 0x1, PT ;  /* 0x000000010200780c */ /* 0x000fc60003f05070 */
[----:B------:R-:W1:Y:S04]  /*0760*/  LDC.64 R14, c[0x0][0x388] ;  /* 0x0000e200ff0e7b82 */ /* 0x000e680000000a00 */
[CC--:B------:R-:W-:Y:S01]  /*0770*/  @P1 IADD3 R17, PT, PT, R6.reuse, R7.reuse, RZ ;  /* 0x0000000706111210 */ /* 0x0c0fe20007ffe0ff */
[CC--:B------:R-:W-:Y:S01]  /*0780*/  @P1 IMAD R21, R7.reuse, R0.reuse, R5 ;  /* 0x0000000007151224 */ /* 0x0c0fe200078e0205 */
[----:B------:R-:W-:Y:S02]  /*0790*/  @P1 IADD3 R2, P2, PT, R6, R7, RZ ;  /* 0x0000000706021210 */ /* 0x000fe40007f5e0ff */
[----:B------:R-:W2:Y:S01]  /*07a0*/  @P1 LDC.64 R12, c[0x0][0x380] ;  /* 0x0000e000ff0c1b82 */ /* 0x000ea20000000a00 */
[----:B------:R-:W-:Y:S02]  /*07b0*/  @P1 IADD3 R7, PT, PT, R7, 0x2, RZ ;  /* 0x0000000207071810 */ /* 0x000fe40007ffe0ff */
[----:B------:R-:W-:-:S02]  /*07c0*/  @P1 IADD3 R23, PT, PT, R21, R0, RZ ;  /* 0x0000000015171210 */ /* 0x000fc40007ffe0ff */
[----:B------:R-:W-:-:S03]  /*07d0*/  @P1 IADD3.X R4, PT, PT, RZ, RZ, RZ, P2, !PT ;  /* 0x000000ffff041210 */ /* 0x000fc600017fe4ff */
[----:B------:R-:W3:Y:S01]  /*07e0*/  LDC.64 R8, c[0x0][0x380] ;  /* 0x0000e000ff087b82 */ /* 0x000ee20000000a00 */
[----:B0-----:R-:W-:-:S06]  /*07f0*/  @P1 IMAD.WIDE.U32 R18, R17, 0x4, R18 ;  /* 0x0000000411121825 */ /* 0x001fcc00078e0012 */
[----:B------:R-:W4:Y:S01]  /*0800*/  @P1 LDG.E R19, desc[UR4][R18.64] ;  /* 0x0000000412131981 */ /* 0x000f22000c1e1900 */
[----:B------:R-:W0:Y:S01]  /*0810*/  LDC.64 R10, c[0x0][0x388] ;  /* 0x0000e200ff0a7b82 */ /* 0x000e220000000a00 */
[----:B-1----:R-:W-:Y:S01]  /*0820*/  @P1 IMAD.WIDE.U32 R16, R21, 0x4, R14 ;  /* 0x0000000415101825 */ /* 0x002fe200078e000e */
[----:B------:R-:W-:-:S03]  /*0830*/  @!P0 IADD3 R21, PT, PT, R6, R7, RZ ;  /* 0x0000000706158210 */ /* 0x000fc60007ffe0ff */
[----:B------:R-:W-:Y:S02]  /*0840*/  @P1 IMAD.WIDE.U32 R14, R23, 0x4, R14 ;  /* 0x00000004170e1825 */ /* 0x000fe400078e000e */
[----:B------:R-:W4:Y:S01]  /*0850*/  @P1 LDG.E R16, desc[UR4][R16.64] ;  /* 0x0000000410101981 */ /* 0x000f22000c1e1900 */
[C---:B--2---:R-:W-:Y:S01]  /*0860*/  @P1 LEA R12, P2, R2.reuse, R12, 0x2 ;  /* 0x0000000c020c1211 */ /* 0x044fe200078410ff */
[----:B------:R-:W-:Y:S02]  /*0870*/  @!P0 IMAD R7, R7, R0, R5 ;  /* 0x0000000007078224 */ /* 0x000fe400078e0205 */
[----:B------:R-:W2:Y:S01]  /*0880*/  @P1 LDG.E R14, desc[UR4][R14.64] ;  /* 0x000000040e0e1981 */ /* 0x000ea2000c1e1900 */
[----:B------:R-:W-:Y:S01]  /*0890*/  @P1 LEA.HI.X R13, R2, R13, R4, 0x2, P2 ;  /* 0x0000000d020d1211 */ /* 0x000fe200010f1404 */
[----:B---3--:R-:W-:-:S04]  /*08a0*/  @!P0 IMAD.WIDE.U32 R8, R21, 0x4, R8 ;  /* 0x0000000415088825 */ /* 0x008fc800078e0008 */
[----:B------:R-:W2:Y:S04]  /*08b0*/  @P1 LDG.E R12, desc[UR4][R12.64+0x4] ;  /* 0x000004040c0c1981 */ /* 0x000ea8000c1e1900 */
[----:B------:R-:W3:Y:S01]  /*08c0*/  @!P0 LDG.E R9, desc[UR4][R8.64] ;  /* 0x0000000408098981 */ /* 0x000ee2000c1e1900 */
[----:B0-----:R-:W-:-:S06]  /*08d0*/  @!P0 IMAD.WIDE.U32 R10, R7, 0x4, R10 ;  /* 0x00000004070a8825 */ /* 0x001fcc00078e000a */
[----:B------:R-:W3:Y:S01]  /*08e0*/  @!P0 LDG.E R10, desc[UR4][R10.64] ;  /* 0x000000040a0a8981 */ /* 0x000ee2000c1e1900 */
[----:B----4-:R-:W-:-:S04]  /*08f0*/  @P1 FFMA R19, R19, R16, R20 ;  /* 0x0000001013131223 */ /* 0x010fc80000000014 */
[----:B--2---:R-:W-:-:S04]  /*0900*/  @P1 FFMA R20, R12, R14, R19 ;  /* 0x0000000e0c141223 */ /* 0x004fc80000000013 */
[----:B---3--:R-:W-:-:S07]  /*0910*/  @!P0 FFMA R20, R9, R10, R20 ;  /* 0x0000000a09148223 */ /* 0x008fce0000000014 */
.L_x_0:
[----:B------:R-:W0:Y:S01]  /*0920*/  LDC.64 R6, c[0x0][0x390] ;  /* 0x0000e400ff067b82 */ /* 0x000e220000000a00 */
[----:B------:R-:W-:-:S04]  /*0930*/  IMAD R3, R3, R0, R5 ;  /* 0x0000000003037224 */ /* 0x000fc800078e0205 */
[----:B0-----:R-:W-:-:S05]  /*0940*/  IMAD.WIDE R2, R3, 0x4, R6 ;  /* 0x0000000403027825 */ /* 0x001fca00078e0206 */
[----:B------:R-:W-:Y:S01]  /*0950*/  STG.E desc[UR4][R2.64], R20 ;  /* 0x0000001402007986 */ /* 0x000fe2000c101904 */
[----:B------:R-:W-:Y:S05]  /*0960*/  EXIT ;  /* 0x000000000000794d */ /* 0x000fea0003800000 */
.L_x_4:
[----:B------:R-:W-:-:S00]  /*0970*/  BRA `(.L_x_4) ;  /* 0xfffffffc00fc7947 */ /* 0x000fc0000383ffff */
[----:B------:R-:W-:-:S00]  /*0980*/  NOP ;  /* 0x0000000000007918 */ /* 0x000fc00000000000 */
[----:B------:R-:W-:-:S00]  /*0990*/  NOP ;  /* 0x0000000000007918 */ /* 0x000fc00000000000 */
[----:B------:R-:W-:-:S00]  /*09a0*/  NOP ;  /* 0x0000000000007918 */ /* 0x000fc00000000000 */
[----:B------:R-:W-:-:S00]  /*09b0*/  NOP ;  /* 0x0000000000007918 */ /* 0x000fc00000000000 */
[----:B------:R-:W-:-:S00]  /*09c0*/  NOP ;  /* 0x0000000000007918 */ /* 0x000fc00000000000 */
[----:B------:R-:W-:-:S00]  /*09d0*/  NOP ;  /* 0x0000000000007918 */ /* 0x000fc00000000000 */
[----:B------:R-:W-:-:S00]  /*09e0*/  NOP ;  /* 0x0000000000007918 */ /* 0x000fc00000000000 */
[----:B------:R-:W-:-:S00]  /*09f0*/  NOP ;  /* 0x0000000000007918 */ /* 0x000fc00000000000 */
.L_x_5:


//--------------------- .nv.shared.reserved.0     --------------------------
	.section	.nv.shared.reserved.0,"aw",@nobits
	.weak		__nv_reservedSMEM_offset_0_alias
	.size		__nv_reservedSMEM_offset_0_alias, 0, 64
	.other		__nv_reservedSMEM_offset_0_alias,@"STO_CUDA_RESERVED_SHARED STV_DEFAULT"
__nv_reservedSMEM_offset_0_alias:
	.zero		0
	.zero		64


//--------------------- .nv.constant0._Z9mm_kernelPfS_S_i --------------------------
	.section	.nv.constant0._Z9mm_kernelPfS_S_i,"a",@progbits
	.sectionflags	@""
	.align	4
.nv.constant0._Z9mm_kernelPfS_S_i:
	.zero		924


//--------------------- SYMBOLS --------------------------

	.type		.nv.reservedSmem.offset0,@object
	.size		.nv.reservedSmem.offset0,0x4
